//
// Generated by NVIDIA NVVM Compiler
//
// Compiler Build ID: CL-36424714
// Cuda compilation tools, release 13.0, V13.0.88
// Based on NVVM 20.0.0
//

.version 9.0
.target sm_100
.address_size 64

	// .globl	_Z19kernel_place_holderP6float3S0_S0_i

.visible .entry _Z19kernel_place_holderP6float3S0_S0_i(
	.param .u64 .ptr .align 1 _Z19kernel_place_holderP6float3S0_S0_i_param_0,
	.param .u64 .ptr .align 1 _Z19kernel_place_holderP6float3S0_S0_i_param_1,
	.param .u64 .ptr .align 1 _Z19kernel_place_holderP6float3S0_S0_i_param_2,
	.param .u32 _Z19kernel_place_holderP6float3S0_S0_i_param_3
)
{
	.reg .pred 	%p<2>;
	.reg .b32 	%r<6>;
	.reg .b32 	%f<10>;
	.reg .b64 	%rd<11>;

	ld.param.u64 	%rd1, [_Z19kernel_place_holderP6float3S0_S0_i_param_0];
	ld.param.u64 	%rd2, [_Z19kernel_place_holderP6float3S0_S0_i_param_1];
	ld.param.u64 	%rd3, [_Z19kernel_place_holderP6float3S0_S0_i_param_2];
	ld.param.u32 	%r2, [_Z19kernel_place_holderP6float3S0_S0_i_param_3];
	mov.u32 	%r3, %tid.x;
	mov.u32 	%r4, %ntid.x;
	mov.u32 	%r5, %ctaid.x;
	mad.lo.s32 	%r1, %r4, %r5, %r3;
	setp.ge.s32 	%p1, %r1, %r2;
	@%p1 bra 	$L__BB0_2;
	cvta.to.global.u64 	%rd4, %rd2;
	cvta.to.global.u64 	%rd5, %rd1;
	cvta.to.global.u64 	%rd6, %rd3;
	mul.wide.s32 	%rd7, %r1, 12;
	add.s64 	%rd8, %rd4, %rd7;
	add.s64 	%rd9, %rd5, %rd7;
	ld.global.f32 	%f1, [%rd8];
	ld.global.f32 	%f2, [%rd9];
	add.f32 	%f3, %f1, %f2;
	ld.global.f32 	%f4, [%rd8+4];
	ld.global.f32 	%f5, [%rd9+4];
	add.f32 	%f6, %f4, %f5;
	ld.global.f32 	%f7, [%rd8+8];
	ld.global.f32 	%f8, [%rd9+8];
	add.f32 	%f9, %f7, %f8;
	add.s64 	%rd10, %rd6, %rd7;
	st.global.f32 	[%rd10], %f3;
	st.global.f32 	[%rd10+4], %f6;
	st.global.f32 	[%rd10+8], %f9;
$L__BB0_2:
	ret;

}


// ===== COMPILED SASS (sm_100) =====

	.target	sm_100

	.elftype	@"ET_EXEC"


//--------------------- .note.nv.tkinfo           --------------------------
	.section	.note.nv.tkinfo,"",@"SHT_NOTE"
	.sectionflags	@"SHF_NOTE_NV_TKINFO"
	.tkinfo
        /*0018*/ 	.word	0x00000002
        /*0030*/ 	.string	""
        /*0030*/ 	.string	"ptxas"
        /*0030*/ 	.string	"Cuda compilation tools, release 13.0, V13.0.88"
        /*0030*/ 	.string	"Build cuda_13.0.r13.0/compiler.36424714_0"
        /*0030*/ 	.string	"-arch sm_100 -m 64 "



//--------------------- .note.nv.cuinfo           --------------------------
	.section	.note.nv.cuinfo,"",@"SHT_NOTE"
	.sectionflags	@"SHF_NOTE_NV_CUINFO"
        /*0018*/ 	.short	0x0002
        /*001a*/ 	.short	0x0064
        /*001c*/ 	.short	0x0082
	.zero		2


//--------------------- .nv.info                  --------------------------
	.section	.nv.info,"",@"SHT_CUDA_INFO"
	.align	4


	//----- nvinfo : EIATTR_REGCOUNT
	.align		4
        /*0000*/ 	.byte	0x04, 0x2f
        /*0002*/ 	.short	(.L_1 - .L_0)
	.align		4
.L_0:
        /*0004*/ 	.word	index@(_Z19kernel_place_holderP6float3S0_S0_i)
        /*0008*/ 	.word	0x00000012


	//----- nvinfo : EIATTR_FRAME_SIZE
	.align		4
.L_1:
        /*000c*/ 	.byte	0x04, 0x11
        /*000e*/ 	.short	(.L_3 - .L_2)
	.align		4
.L_2:
        /*0010*/ 	.word	index@(_Z19kernel_place_holderP6float3S0_S0_i)
        /*0014*/ 	.word	0x00000000


	//----- nvinfo : EIATTR_MIN_STACK_SIZE
	.align		4
.L_3:
        /*0018*/ 	.byte	0x04, 0x12
        /*001a*/ 	.short	(.L_5 - .L_4)
	.align		4
.L_4:
        /*001c*/ 	.word	index@(_Z19kernel_place_holderP6float3S0_S0_i)
        /*0020*/ 	.word	0x00000000
.L_5:


//--------------------- .nv.compat                --------------------------
	.section	.nv.compat,"",@"SHT_CUDA_COMPAT_INFO"
	.align	4
        /*0000*/ 	.byte	0x02, 0x09, 0x00, 0x00, 0x02, 0x02, 0x01, 0x00, 0x02, 0x05, 0x05, 0x00, 0x03, 0x07, 0x01, 0x01
        /*0010*/ 	.byte	0x02, 0x03, 0x00, 0x00, 0x02, 0x06, 0x01, 0x00, 0x04, 0x0b, 0x08, 0x00, 0x09, 0x00, 0x00, 0x00
        /*0020*/ 	.byte	0x00, 0x00, 0x00, 0x00


//--------------------- .nv.info._Z19kernel_place_holderP6float3S0_S0_i --------------------------
	.section	.nv.info._Z19kernel_place_holderP6float3S0_S0_i,"",@"SHT_CUDA_INFO"
	.sectionflags	@""
	.align	4


	//----- nvinfo : EIATTR_CUDA_API_VERSION
	.align		4
        /*0000*/ 	.byte	0x04, 0x37
        /*0002*/ 	.short	(.L_7 - .L_6)
.L_6:
        /*0004*/ 	.word	0x00000082


	//----- nvinfo : EIATTR_KPARAM_INFO
	.align		4
.L_7:
        /*0008*/ 	.byte	0x04, 0x17
        /*000a*/ 	.short	(.L_9 - .L_8)
.L_8:
        /*000c*/ 	.word	0x00000000
        /*0010*/ 	.short	0x0003
        /*0012*/ 	.short	0x0018
        /*0014*/ 	.byte	0x00, 0xf0, 0x11, 0x00


	//----- nvinfo : EIATTR_KPARAM_INFO
	.align		4
.L_9:
        /*0018*/ 	.byte	0x04, 0x17
        /*001a*/ 	.short	(.L_11 - .L_10)
.L_10:
        /*001c*/ 	.word	0x00000000
        /*0020*/ 	.short	0x0002
        /*0022*/ 	.short	0x0010
        /*0024*/ 	.byte	0x00, 0xf5, 0x21, 0x00


	//----- nvinfo : EIATTR_KPARAM_INFO
	.align		4
.L_11:
        /*0028*/ 	.byte	0x04, 0x17
        /*002a*/ 	.short	(.L_13 - .L_12)
.L_12:
        /*002c*/ 	.word	0x00000000
        /*0030*/ 	.short	0x0001
        /*0032*/ 	.short	0x0008
        /*0034*/ 	.byte	0x00, 0xf5, 0x21, 0x00


	//----- nvinfo : EIATTR_KPARAM_INFO
	.align		4
.L_13:
        /*0038*/ 	.byte	0x04, 0x17
        /*003a*/ 	.short	(.L_15 - .L_14)
.L_14:
        /*003c*/ 	.word	0x00000000
        /*0040*/ 	.short	0x0000
        /*0042*/ 	.short	0x0000
        /*0044*/ 	.byte	0x00, 0xf5, 0x21, 0x00


	//----- nvinfo : EIATTR_SPARSE_MMA_MASK
	.align		4
.L_15:
        /*0048*/ 	.byte	0x03, 0x50
        /*004a*/ 	.short	0x0000


	//----- nvinfo : EIATTR_MAXREG_COUNT
	.align		4
        /*004c*/ 	.byte	0x03, 0x1b
        /*004e*/ 	.short	0x00ff


	//----- nvinfo : EIATTR_MERCURY_ISA_VERSION
	.align		4
        /*0050*/ 	.byte	0x03, 0x5f
        /*0052*/ 	.short	0x0101


	//----- nvinfo : EIATTR_VRC_CTA_INIT_COUNT
	.align		4
        /*0054*/ 	.byte	0x02, 0x4a
	.zero		1
	.zero		1


	//----- nvinfo : EIATTR_EXIT_INSTR_OFFSETS
	.align		4
        /*0058*/ 	.byte	0x04, 0x1c
        /*005a*/ 	.short	(.L_17 - .L_16)


	//   ....[0]....
.L_16:
        /*005c*/ 	.word	0x00000070


	//   ....[1]....
        /*0060*/ 	.word	0x000001b0


	//----- nvinfo : EIATTR_CBANK_PARAM_SIZE
	.align		4
.L_17:
        /*0064*/ 	.byte	0x03, 0x19
        /*0066*/ 	.short	0x001c


	//----- nvinfo : EIATTR_PARAM_CBANK
	.align		4
        /*0068*/ 	.byte	0x04, 0x0a
        /*006a*/ 	.short	(.L_19 - .L_18)
	.align		4
.L_18:
        /*006c*/ 	.word	index@(.nv.constant0._Z19kernel_place_holderP6float3S0_S0_i)
        /*0070*/ 	.short	0x0380
        /*0072*/ 	.short	0x001c


	//----- nvinfo : EIATTR_SW_WAR
	.align		4
.L_19:
        /*0074*/ 	.byte	0x04, 0x36
        /*0076*/ 	.short	(.L_21 - .L_20)
.L_20:
        /*0078*/ 	.word	0x00000008
.L_21:


//--------------------- .nv.callgraph             --------------------------
	.section	.nv.callgraph,"",@"SHT_CUDA_CALLGRAPH"
	.align	4
	.sectionentsize	8
	.align		4
        /*0000*/ 	.word	0x00000000
	.align		4
        /*0004*/ 	.word	0xffffffff
	.align		4
        /*0008*/ 	.word	0x00000000
	.align		4
        /*000c*/ 	.word	0xfffffffe
	.align		4
        /*0010*/ 	.word	0x00000000
	.align		4
        /*0014*/ 	.word	0xfffffffd
	.align		4
        /*0018*/ 	.word	0x00000000
	.align		4
        /*001c*/ 	.word	0xfffffffc


//--------------------- .text._Z19kernel_place_holderP6float3S0_S0_i --------------------------
	.section	.text._Z19kernel_place_holderP6float3S0_S0_i,"ax",@progbits
	.align	128
        .global         _Z19kernel_place_holderP6float3S0_S0_i
        .type           _Z19kernel_place_holderP6float3S0_S0_i,@function
        .size           _Z19kernel_place_holderP6float3S0_S0_i,(.L_x_1 - _Z19kernel_place_holderP6float3S0_S0_i)
        .other          _Z19kernel_place_holderP6float3S0_S0_i,@"STO_CUDA_ENTRY STV_DEFAULT"
_Z19kernel_place_holderP6float3S0_S0_i:
.text._Z19kernel_place_holderP6float3S0_S0_i:
[----:B------:R-:W-:Y:S01]  /*0000*/  LDC R1, c[0x0][0x37c] ;  /* 0x0000df00ff017b82 */ /* 0x000fe20000000800 */
[----:B------:R-:W0:Y:S01]  /*0010*/  S2R R9, SR_TID.X ;  /* 0x0000000000097919 */ /* 0x000e220000002100 */
[----:B------:R-:W0:Y:S01]  /*0020*/  LDCU UR4, c[0x0][0x360] ;  /* 0x00006c00ff0477ac */ /* 0x000e220008000800 */
[----:B------:R-:W0:Y:S01]  /*0030*/  S2R R0, SR_CTAID.X ;  /* 0x0000000000007919 */ /* 0x000e220000002500 */
[----:B------:R-:W1:Y:S01]  /*0040*/  LDCU UR5, c[0x0][0x398] ;  /* 0x00007300ff0577ac */ /* 0x000e620008000800 */
[----:B0-----:R-:W-:-:S05]  /*0050*/  IMAD R9, R0, UR4, R9 ;  /* 0x0000000400097c24 */ /* 0x001fca000f8e0209 */
[----:B-1----:R-:W-:-:S13]  /*0060*/  ISETP.GE.AND P0, PT, R9, UR5, PT ;  /* 0x0000000509007c0c */ /* 0x002fda000bf06270 */
[----:B------:R-:W-:Y:S05]  /*0070*/  @P0 EXIT ;  /* 0x000000000000094d */ /* 0x000fea0003800000 */
[----:B------:R-:W0:Y:S01]  /*0080*/  LDC.64 R2, c[0x0][0x388] ;  /* 0x0000e200ff027b82 */ /* 0x000e220000000a00 */
[----:B------:R-:W1:Y:S07]  /*0090*/  LDCU.64 UR4, c[0x0][0x358] ;  /* 0x00006b00ff0477ac */ /* 0x000e6e0008000a00 */
[----:B------:R-:W2:Y:S08]  /*00a0*/  LDC.64 R4, c[0x0][0x380] ;  /* 0x0000e000ff047b82 */ /* 0x000eb00000000a00 */
[----:B------:R-:W3:Y:S01]  /*00b0*/  LDC.64 R6, c[0x0][0x390] ;  /* 0x0000e400ff067b82 */ /* 0x000ee20000000a00 */
[----:B0-----:R-:W-:-:S05]  /*00c0*/  IMAD.WIDE R2, R9, 0xc, R2 ;  /* 0x0000000c09027825 */ /* 0x001fca00078e0202 */
[----:B-1----:R-:W4:Y:S01]  /*00d0*/  LDG.E R0, desc[UR4][R2.64] ;  /* 0x0000000402007981 */ /* 0x002f22000c1e1900 */
[----:B--2---:R-:W-:-:S03]  /*00e0*/  IMAD.WIDE R4, R9, 0xc, R4 ;  /* 0x0000000c09047825 */ /* 0x004fc600078e0204 */
[----:B------:R-:W2:Y:S04]  /*00f0*/  LDG.E R8, desc[UR4][R2.64+0x4] ;  /* 0x0000040402087981 */ /* 0x000ea8000c1e1900 */
[----:B------:R-:W4:Y:S04]  /*0100*/  LDG.E R11, desc[UR4][R4.64] ;  /* 0x00000004040b7981 */ /* 0x000f28000c1e1900 */
[----:B------:R-:W5:Y:S04]  /*0110*/  LDG.E R10, desc[UR4][R2.64+0x8] ;  /* 0x00000804020a7981 */ /* 0x000f68000c1e1900 */
[----:B------:R-:W2:Y:S04]  /*0120*/  LDG.E R13, desc[UR4][R4.64+0x4] ;  /* 0x00000404040d7981 */ /* 0x000ea8000c1e1900 */
[----:B------:R-:W5:Y:S01]  /*0130*/  LDG.E R15, desc[UR4][R4.64+0x8] ;  /* 0x00000804040f7981 */ /* 0x000f62000c1e1900 */
[----:B---3--:R-:W-:-:S04]  /*0140*/  IMAD.WIDE R6, R9, 0xc, R6 ;  /* 0x0000000c09067825 */ /* 0x008fc800078e0206 */
[----:B----4-:R-:W-:Y:S01]  /*0150*/  FADD R11, R0, R11 ;  /* 0x0000000b000b7221 */ /* 0x010fe20000000000 */
[----:B--2---:R-:W-:Y:S01]  /*0160*/  FADD R13, R8, R13 ;  /* 0x0000000d080d7221 */ /* 0x004fe20000000000 */
[----:B-----5:R-:W-:-:S03]  /*0170*/  FADD R15, R10, R15 ;  /* 0x0000000f0a0f7221 */ /* 0x020fc60000000000 */
[----:B------:R-:W-:Y:S04]  /*0180*/  STG.E desc[UR4][R6.64], R11 ;  /* 0x0000000b06007986 */ /* 0x000fe8000c101904 */
[----:B------:R-:W-:Y:S04]  /*0190*/  STG.E desc[UR4][R6.64+0x4], R13 ;  /* 0x0000040d06007986 */ /* 0x000fe8000c101904 */
[----:B------:R-:W-:Y:S01]  /*01a0*/  STG.E desc[UR4][R6.64+0x8], R15 ;  /* 0x0000080f06007986 */ /* 0x000fe2000c101904 */
[----:B------:R-:W-:Y:S05]  /*01b0*/  EXIT ;  /* 0x000000000000794d */ /* 0x000fea0003800000 */
.L_x_0:
[----:B------:R-:W-:-:S00]  /*01c0*/  BRA `(.L_x_0) ;  /* 0xfffffffc00fc7947 */ /* 0x000fc0000383ffff */
[----:B------:R-:W-:-:S00]  /*01d0*/  NOP ;  /* 0x0000000000007918 */ /* 0x000fc00000000000 */
        /* <DEDUP_REMOVED lines=10> */
.L_x_1:


//--------------------- .nv.shared.reserved.0     --------------------------
	.section	.nv.shared.reserved.0,"aw",@nobits
	.weak		__nv_reservedSMEM_offset_0_alias
	.size		__nv_reservedSMEM_offset_0_alias, 0, 64
	.other		__nv_reservedSMEM_offset_0_alias,@"STO_CUDA_RESERVED_SHARED STV_DEFAULT"
__nv_reservedSMEM_offset_0_alias:
	.zero		0
	.zero		64


//--------------------- .nv.constant0._Z19kernel_place_holderP6float3S0_S0_i --------------------------
	.section	.nv.constant0._Z19kernel_place_holderP6float3S0_S0_i,"a",@progbits
	.sectionflags	@""
	.align	4
.nv.constant0._Z19kernel_place_holderP6float3S0_S0_i:
	.zero		924


//--------------------- SYMBOLS --------------------------

	.type		.nv.reservedSmem.offset0,@object
	.size		.nv.reservedSmem.offset0,0x4
